	.headerflags	@"EF_CUDA_TEXMODE_UNIFIED EF_CUDA_64BIT_ADDRESS EF_CUDA_SM75 EF_CUDA_VIRTUAL_SM(EF_CUDA_SM75)"
	.elftype	@"ET_REL"


//--------------------- .nv.info                  --------------------------
	.section	.nv.info,"",@"SHT_CUDA_INFO"
	.align	4


	//----- nvinfo : EIATTR_REGCOUNT
	.align		4
        /*0000*/ 	.byte	0x04, 0x2f
        /*0002*/ 	.short	(.L_2 - .L_1)
	.align		4
.L_1:
        /*0004*/ 	.word	index@(_Z11textureTestPfS_)
        /*0008*/ 	.word	0x0000000c


	//----- nvinfo : EIATTR_MAX_STACK_SIZE
	.align		4
.L_2:
        /*000c*/ 	.byte	0x04, 0x23
        /*000e*/ 	.short	(.L_4 - .L_3)
	.align		4
.L_3:
        /*0010*/ 	.word	index@(_Z11textureTestPfS_)
        /*0014*/ 	.word	0x00000000


	//----- nvinfo : EIATTR_FRAME_SIZE
	.align		4
.L_4:
        /*0018*/ 	.byte	0x04, 0x11
        /*001a*/ 	.short	(.L_6 - .L_5)
	.align		4
.L_5:
        /*001c*/ 	.word	index@(_Z11textureTestPfS_)
        /*0020*/ 	.word	0x00000000
.L_6:


//--------------------- .nv.info._Z11textureTestPfS_ --------------------------
	.section	.nv.info._Z11textureTestPfS_,"",@"SHT_CUDA_INFO"
	.align	4


	//----- nvinfo : EIATTR_SW_WAR
	.align		4
        /*0000*/ 	.byte	0x04, 0x36
        /*0002*/ 	.short	(.L_8 - .L_7)
.L_7:
        /*0004*/ 	.word	0x00000001


	//----- nvinfo : EIATTR_CUDA_API_VERSION
	.align		4
.L_8:
        /*0008*/ 	.byte	0x04, 0x37
        /*000a*/ 	.short	(.L_10 - .L_9)
.L_9:
        /*000c*/ 	.word	0x0000006f


	//----- nvinfo : EIATTR_PARAM_CBANK
	.align		4
.L_10:
        /*0010*/ 	.byte	0x04, 0x0a
        /*0012*/ 	.short	(.L_12 - .L_11)
	.align		4
.L_11:
        /*0014*/ 	.word	index@(.nv.constant0._Z11textureTestPfS_)
        /*0018*/ 	.short	0x0160
        /*001a*/ 	.short	0x0010


	//----- nvinfo : EIATTR_CBANK_PARAM_SIZE
	.align		4
.L_12:
        /*001c*/ 	.byte	0x03, 0x19
        /*001e*/ 	.short	0x0010


	//----- nvinfo : EIATTR_KPARAM_INFO
	.align		4
        /*0020*/ 	.byte	0x04, 0x17
        /*0022*/ 	.short	(.L_14 - .L_13)
.L_13:
        /*0024*/ 	.word	0x00000000
        /*0028*/ 	.short	0x0001
        /*002a*/ 	.short	0x0008
        /*002c*/ 	.byte	0x00, 0xf0, 0x21, 0x00


	//----- nvinfo : EIATTR_KPARAM_INFO
	.align		4
.L_14:
        /*0030*/ 	.byte	0x04, 0x17
        /*0032*/ 	.short	(.L_16 - .L_15)
.L_15:
        /*0034*/ 	.word	0x00000000
        /*0038*/ 	.short	0x0000
        /*003a*/ 	.short	0x0000
        /*003c*/ 	.byte	0x00, 0xf0, 0x21, 0x00


	//----- nvinfo : EIATTR_MAXREG_COUNT
	.align		4
.L_16:
        /*0040*/ 	.byte	0x03, 0x1b
        /*0042*/ 	.short	0x00ff


	//----- nvinfo : EIATTR_BINDLESS_TEXTURE_BANK
	.align		4
        /*0044*/ 	.byte	0x02, 0x15
	.zero		1
	.zero		1


	//----- nvinfo : EIATTR_EXIT_INSTR_OFFSETS
	.align		4
        /*0048*/ 	.byte	0x04, 0x1c
        /*004a*/ 	.short	(.L_18 - .L_17)


	//   ....[0]....
.L_17:
        /*004c*/ 	.word	0x00000090


	//   ....[1]....
        /*0050*/ 	.word	0x00000130
.L_18:


//--------------------- .nv.callgraph             --------------------------
	.section	.nv.callgraph,"",@"SHT_CUDA_CALLGRAPH"
	.align	4
	.sectionentsize	8
	.align		4
        /*0000*/ 	.word	0x00000000
	.align		4
        /*0004*/ 	.word	0xffffffff
	.align		4
        /*0008*/ 	.word	0x00000000
	.align		4
        /*000c*/ 	.word	0xfffffffe
	.align		4
        /*0010*/ 	.word	0x00000000
	.align		4
        /*0014*/ 	.word	0xfffffffd


//--------------------- .nv.constant0._Z11textureTestPfS_ --------------------------
	.section	.nv.constant0._Z11textureTestPfS_,"a",@"SHT_CUDA_CONSTANT"
	.align	4
.nv.constant0._Z11textureTestPfS_:
	.zero		352
	.type		_param,@"STT_CUDA_OBJECT"
	.size		_param,(.L_0 - _param)
	.other		_param,@"STO_CUDA_CONSTANT STV_INTERNAL"
_param:
	.zero		16
.L_0:


//--------------------- .text._Z11textureTestPfS_ --------------------------
	.section	.text._Z11textureTestPfS_,"ax",@progbits
	.sectioninfo	@"SHI_REGISTERS=12"
	.align	128
        .global         _Z11textureTestPfS_
        .type           _Z11textureTestPfS_,@function
        .size           _Z11textureTestPfS_,(.L_x_1 - _Z11textureTestPfS_)
        .other          _Z11textureTestPfS_,@"STO_CUDA_ENTRY STV_DEFAULT"
_Z11textureTestPfS_:
.text._Z11textureTestPfS_:
[----:B------:R-:W-:-:S08]  /*0000*/  MOV R1, c[0x0][0x28] ;  /* 0x00000a0000017a02 */ /* 0x000fd00000000f00 */
[----:B------:R-:W0:Y:S04]  /*0010*/  S2R R5, SR_CTAID.Y ;  /* 0x0000000000057919 */ /* 0x000e280000002600 */
[----:B------:R-:W0:Y:S04]  /*0020*/  S2R R2, SR_TID.Y ;  /* 0x0000000000027919 */ /* 0x000e280000002200 */
[----:B------:R-:W1:Y:S04]  /*0030*/  S2R R0, SR_TID.X ;  /* 0x0000000000007919 */ /* 0x000e680000002100 */
[----:B------:R-:W1:Y:S01]  /*0040*/  S2R R3, SR_CTAID.X ;  /* 0x0000000000037919 */ /* 0x000e620000002500 */
[----:B0-----:R-:W-:-:S05]  /*0050*/  IMAD R5, R5, c[0x0][0x4], R2 ;  /* 0x0000010005057a24 */ /* 0x001fca00078e0202 */
[----:B------:R-:W-:Y:S01]  /*0060*/  ISETP.GE.AND P0, PT, R5, 0x2, PT ;  /* 0x000000020500780c */ /* 0x000fe20003f06270 */
[----:B-1----:R-:W-:-:S05]  /*0070*/  IMAD R0, R3, c[0x0][0x0], R0 ;  /* 0x0000000003007a24 */ /* 0x002fca00078e0200 */
[----:B------:R-:W-:-:S12]  /*0080*/  ISETP.LT.AND P0, PT, R0, 0x4, !P0 ;  /* 0x000000040000780c */ /* 0x000fd80004701270 */
[----:B------:R-:W-:Y:S05]  /*0090*/  @!P0 EXIT ;  /* 0x000000000000894d */ /* 0x000fea0003800000 */
[----:B------:R-:W0:Y:S01]  /*00a0*/  I2F R7, R5 ;  /* 0x0000000500077306 */ /* 0x000e220000201400 */
[----:B------:R-:W0:Y:S01]  /*00b0*/  I2F R6, R0 ;  /* 0x0000000000067306 */ /* 0x000e220000201400 */
[----:B------:R-:W-:-:S06]  /*00c0*/  MOV R4, 0xc2000000 ;  /* 0xc200000000047802 */ /* 0x000fcc0000000f00 */
[----:B0-----:R-:W5:-:S01]  /*00d0*/  TEX.SCR.LL RZ, R6, R6, R4, 0x0, `(texture_float4_2D), 2D, 0x1 ;  /* 0x3000000406067b60 */ /* 0x001f4200019e01ff */
[----:B------:R-:W-:Y:S02]  /*00e0*/  LEA R2, R5, R0, 0x2 ;  /* 0x0000000005027211 */ /* 0x000fe400078e10ff */
[----:B------:R-:W-:-:S05]  /*00f0*/  MOV R3, 0x4 ;  /* 0x0000000400037802 */ /* 0x000fca0000000f00 */
[----:B------:R-:W-:-:S04]  /*0100*/  IMAD.WIDE R2, R2, R3, c[0x0][0x160] ;  /* 0x0000580002027625 */ /* 0x000fc800078e0203 */
[----:B-----5:R-:W-:-:S08]  /*0110*/  FADD R9, R6, 1 ;  /* 0x3f80000006097421 */ /* 0x020fd00000000000 */
[----:B------:R-:W-:Y:S01]  /*0120*/  STG.E.SYS [R2], R9 ;  /* 0x0000000902007386 */ /* 0x000fe2000010e900 */
[----:B------:R-:W-:Y:S05]  /*0130*/  EXIT ;  /* 0x000000000000794d */ /* 0x000fea0003800000 */
.L_x_0:
[----:B------:R-:W-:-:S00]  /*0140*/  BRA `(.L_x_0) ;  /* 0xfffffff000007947 */ /* 0x000fc0000383ffff */
[----:B------:R-:W-:-:S00]  /*0150*/  NOP ;  /* 0x0000000000007918 */ /* 0x000fc00000000000 */
[----:B------:R-:W-:-:S00]  /*0160*/  NOP ;  /* 0x0000000000007918 */ /* 0x000fc00000000000 */
[----:B------:R-:W-:-:S00]  /*0170*/  NOP ;  /* 0x0000000000007918 */ /* 0x000fc00000000000 */
.L_x_1:


//--------------------- SYMBOLS --------------------------

	.type		texture_float4_2D,@"STT_CUDA_TEXTURE"
